	.headerflags	@"EF_CUDA_TEXMODE_UNIFIED EF_CUDA_64BIT_ADDRESS EF_CUDA_ACCELERATORS EF_CUDA_SM90 EF_CUDA_VIRTUAL_SM(EF_CUDA_SM90)"
	.elftype	@"ET_EXEC"


//--------------------- .nv.info                  --------------------------
	.section	.nv.info,"",@"SHT_CUDA_INFO"
	.align	4


	//----- nvinfo : EIATTR_REGCOUNT
	.align		4
        /*0000*/ 	.byte	0x04, 0x2f
        /*0002*/ 	.short	(.L_1 - .L_0)
	.align		4
.L_0:
        /*0004*/ 	.word	index@(triton_poi_fused_repeat_10)
        /*0008*/ 	.word	0x0000000c


	//----- nvinfo : EIATTR_MIN_STACK_SIZE
	.align		4
.L_1:
        /*000c*/ 	.byte	0x04, 0x12
        /*000e*/ 	.short	(.L_3 - .L_2)
	.align		4
.L_2:
        /*0010*/ 	.word	index@(triton_poi_fused_repeat_10)
        /*0014*/ 	.word	0x00000000


	//----- nvinfo : EIATTR_FRAME_SIZE
	.align		4
.L_3:
        /*0018*/ 	.byte	0x04, 0x11
        /*001a*/ 	.short	(.L_5 - .L_4)
	.align		4
.L_4:
        /*001c*/ 	.word	index@(triton_poi_fused_repeat_10)
        /*0020*/ 	.word	0x00000000


	//----- nvinfo : EIATTR_MIN_STACK_SIZE
	.align		4
.L_5:
        /*0024*/ 	.byte	0x04, 0x12
        /*0026*/ 	.short	(.L_7 - .L_6)
	.align		4
.L_6:
        /*0028*/ 	.word	index@(triton_poi_fused_repeat_10)
        /*002c*/ 	.word	0x00000000
.L_7:


//--------------------- .nv.info.triton_poi_fused_repeat_10 --------------------------
	.section	.nv.info.triton_poi_fused_repeat_10,"",@"SHT_CUDA_INFO"
	.sectionflags	@""
	.align	4


	//----- nvinfo : EIATTR_CUDA_API_VERSION
	.align		4
        /*0000*/ 	.byte	0x04, 0x37
        /*0002*/ 	.short	(.L_9 - .L_8)
.L_8:
        /*0004*/ 	.word	0x0000007c


	//----- nvinfo : EIATTR_KPARAM_INFO
	.align		4
.L_9:
        /*0008*/ 	.byte	0x04, 0x17
        /*000a*/ 	.short	(.L_11 - .L_10)
.L_10:
        /*000c*/ 	.word	0x00000000
        /*0010*/ 	.short	0x0002
        /*0012*/ 	.short	0x0010
        /*0014*/ 	.byte	0x00, 0xf0, 0x11, 0x00


	//----- nvinfo : EIATTR_KPARAM_INFO
	.align		4
.L_11:
        /*0018*/ 	.byte	0x04, 0x17
        /*001a*/ 	.short	(.L_13 - .L_12)
.L_12:
        /*001c*/ 	.word	0x00000000
        /*0020*/ 	.short	0x0001
        /*0022*/ 	.short	0x0008
        /*0024*/ 	.byte	0x00, 0xf4, 0x21, 0x00


	//----- nvinfo : EIATTR_KPARAM_INFO
	.align		4
.L_13:
        /*0028*/ 	.byte	0x04, 0x17
        /*002a*/ 	.short	(.L_15 - .L_14)
.L_14:
        /*002c*/ 	.word	0x00000000
        /*0030*/ 	.short	0x0000
        /*0032*/ 	.short	0x0000
        /*0034*/ 	.byte	0x00, 0xf4, 0x21, 0x00


	//----- nvinfo : EIATTR_SPARSE_MMA_MASK
	.align		4
.L_15:
        /*0038*/ 	.byte	0x03, 0x50
        /*003a*/ 	.short	0x0000


	//----- nvinfo : EIATTR_MAXREG_COUNT
	.align		4
        /*003c*/ 	.byte	0x03, 0x1b
        /*003e*/ 	.short	0x00ff


	//----- nvinfo : EIATTR_EXIT_INSTR_OFFSETS
	.align		4
        /*0040*/ 	.byte	0x04, 0x1c
        /*0042*/ 	.short	(.L_17 - .L_16)


	//   ....[0]....
.L_16:
        /*0044*/ 	.word	0x00000150


	//   ....[1]....
        /*0048*/ 	.word	0x00000170


	//----- nvinfo : EIATTR_REQNTID
	.align		4
.L_17:
        /*004c*/ 	.byte	0x04, 0x10
        /*004e*/ 	.short	(.L_19 - .L_18)
.L_18:
        /*0050*/ 	.word	0x00000080
        /*0054*/ 	.word	0x00000001
        /*0058*/ 	.word	0x00000001


	//----- nvinfo : EIATTR_CRS_STACK_SIZE
	.align		4
.L_19:
        /*005c*/ 	.byte	0x04, 0x1e
        /*005e*/ 	.short	(.L_21 - .L_20)
.L_20:
        /*0060*/ 	.word	0x00000000


	//----- nvinfo : EIATTR_CBANK_PARAM_SIZE
	.align		4
.L_21:
        /*0064*/ 	.byte	0x03, 0x19
        /*0066*/ 	.short	0x0014


	//----- nvinfo : EIATTR_PARAM_CBANK
	.align		4
        /*0068*/ 	.byte	0x04, 0x0a
        /*006a*/ 	.short	(.L_23 - .L_22)
	.align		4
.L_22:
        /*006c*/ 	.word	index@(.nv.constant0.triton_poi_fused_repeat_10)
        /*0070*/ 	.short	0x0210
        /*0072*/ 	.short	0x0014


	//----- nvinfo : EIATTR_SW_WAR
	.align		4
.L_23:
        /*0074*/ 	.byte	0x04, 0x36
        /*0076*/ 	.short	(.L_25 - .L_24)
.L_24:
        /*0078*/ 	.word	0x00000008
.L_25:


//--------------------- .nv.callgraph             --------------------------
	.section	.nv.callgraph,"",@"SHT_CUDA_CALLGRAPH"
	.align	4
	.sectionentsize	8
	.align		4
        /*0000*/ 	.word	0x00000000
	.align		4
        /*0004*/ 	.word	0xffffffff
	.align		4
        /*0008*/ 	.word	0x00000000
	.align		4
        /*000c*/ 	.word	0xfffffffe
	.align		4
        /*0010*/ 	.word	0x00000000
	.align		4
        /*0014*/ 	.word	0xfffffffd
	.align		4
        /*0018*/ 	.word	0x00000000
	.align		4
        /*001c*/ 	.word	0xfffffffc


//--------------------- .text.triton_poi_fused_repeat_10 --------------------------
	.section	.text.triton_poi_fused_repeat_10,"ax",@progbits
	.align	128
        .global         triton_poi_fused_repeat_10
        .type           triton_poi_fused_repeat_10,@function
        .size           triton_poi_fused_repeat_10,(.L_x_3 - triton_poi_fused_repeat_10)
        .other          triton_poi_fused_repeat_10,@"STO_CUDA_ENTRY STV_DEFAULT"
triton_poi_fused_repeat_10:
.text.triton_poi_fused_repeat_10:
[----:B------:R-:W0:Y:S02]  /*0000*/  LDC R1, c[0x0][0x28] ;  /* 0x00000a00ff017b82 */ /* 0x000e240000000800 */
[----:B------:R-:W1:Y:S01]  /*0010*/  S2R R0, SR_TID.X ;  /* 0x0000000000007919 */ /* 0x000e620000002100 */
[----:B------:R-:W2:Y:S01]  /*0020*/  LDC.64 R4, c[0x0][0x218] ;  /* 0x00008600ff047b82 */ /* 0x000ea20000000a00 */
[----:B------:R-:W-:Y:S01]  /*0030*/  ULDC.64 UR4, c[0x0][0x208] ;  /* 0x0000820000047ab9 */ /* 0x000fe20000000a00 */
[----:B------:R-:W-:Y:S01]  /*0040*/  BSSY B0, `(.L_x_0) ;  /* 0x0000010000007945 */ /* 0x000fe20003800000 */
[----:B------:R-:W3:Y:S05]  /*0050*/  S2R R7, SR_CTAID.X ;  /* 0x0000000000077919 */ /* 0x000eea0000002500 */
[----:B------:R-:W4:Y:S01]  /*0060*/  LDC.64 R2, c[0x0][0x210] ;  /* 0x00008400ff027b82 */ /* 0x000f220000000a00 */
[----:B-1----:R-:W-:-:S02]  /*0070*/  LOP3.LUT R0, R0, 0x7f, RZ, 0xc0, !PT ;  /* 0x0000007f00007812 */ /* 0x002fc400078ec0ff */
[----:B---3--:R-:W-:-:S03]  /*0080*/  SHF.R.S32.HI R6, RZ, 0x18, R7 ;  /* 0x00000018ff067819 */ /* 0x008fc60000011407 */
[----:B------:R-:W-:Y:S01]  /*0090*/  IMAD R7, R7, 0x80, R0 ;  /* 0x0000008007077824 */ /* 0x000fe200078e0200 */
[----:B------:R-:W-:-:S03]  /*00a0*/  SGXT R0, R6, 0x1 ;  /* 0x000000010600781a */ /* 0x000fc60000000200 */
[C---:B--2---:R-:W-:Y:S01]  /*00b0*/  IMAD.WIDE R4, R7.reuse, 0x4, R4 ;  /* 0x0000000407047825 */ /* 0x044fe200078e0204 */
[----:B------:R-:W-:Y:S02]  /*00c0*/  ISETP.GE.AND P0, PT, R7, 0x200, PT ;  /* 0x000002000700780c */ /* 0x000fe40003f06270 */
[----:B------:R-:W-:-:S04]  /*00d0*/  LEA.HI R0, R0, R7, RZ, 0x7 ;  /* 0x0000000700007211 */ /* 0x000fc800078f38ff */
[----:B------:R-:W-:-:S05]  /*00e0*/  LOP3.LUT R0, R0, 0xffffff80, RZ, 0xc0, !PT ;  /* 0xffffff8000007812 */ /* 0x000fca00078ec0ff */
[----:B------:R-:W-:Y:S02]  /*00f0*/  IMAD.IADD R9, R7, 0x1, -R0 ;  /* 0x0000000107097824 */ /* 0x000fe400078e0a00 */
[----:B------:R-:W-:Y:S02]  /*0100*/  IMAD.MOV.U32 R7, RZ, RZ, RZ ;  /* 0x000000ffff077224 */ /* 0x000fe400078e00ff */
[----:B----4-:R-:W-:Y:S01]  /*0110*/  IMAD.WIDE R2, R9, 0x4, R2 ;  /* 0x0000000409027825 */ /* 0x010fe200078e0202 */
[----:B------:R-:W-:Y:S06]  /*0120*/  @P0 BRA `(.L_x_1) ;  /* 0x0000000000040947 */ /* 0x000fec0003800000 */
[----:B------:R1:W5:Y:S02]  /*0130*/  LDG.E R7, desc[UR4][R2.64] ;  /* 0x0000000402077981 */ /* 0x000364000c1e1900 */
.L_x_1:
[----:B------:R-:W-:Y:S05]  /*0140*/  BSYNC B0 ;  /* 0x0000000000007941 */ /* 0x000fea0003800000 */
.L_x_0:
[----:B------:R-:W-:Y:S05]  /*0150*/  @P0 EXIT ;  /* 0x000000000000094d */ /* 0x000fea0003800000 */
[----:B-----5:R-:W-:Y:S01]  /*0160*/  STG.E desc[UR4][R4.64], R7 ;  /* 0x0000000704007986 */ /* 0x020fe2000c101904 */
[----:B------:R-:W-:Y:S05]  /*0170*/  EXIT ;  /* 0x000000000000794d */ /* 0x000fea0003800000 */
.L_x_2:
[----:B------:R-:W-:-:S00]  /*0180*/  BRA `(.L_x_2) ;  /* 0xfffffffc00fc7947 */ /* 0x000fc0000383ffff */
[----:B------:R-:W-:-:S00]  /*0190*/  NOP ;  /* 0x0000000000007918 */ /* 0x000fc00000000000 */
        /* <DEDUP_REMOVED lines=14> */
.L_x_3:


//--------------------- .nv.constant0.triton_poi_fused_repeat_10 --------------------------
	.section	.nv.constant0.triton_poi_fused_repeat_10,"a",@progbits
	.sectionflags	@""
	.align	4
.nv.constant0.triton_poi_fused_repeat_10:
	.zero		548
